//
// Generated by NVIDIA NVVM Compiler
//
// Compiler Build ID: CL-36424714
// Cuda compilation tools, release 13.0, V13.0.88
// Based on NVVM 20.0.0
//

.version 9.0
.target sm_100
.address_size 64

	// .globl	_Z12conv2D_basicPfS_S_S_iiii

.visible .entry _Z12conv2D_basicPfS_S_S_iiii(
	.param .u64 .ptr .align 1 _Z12conv2D_basicPfS_S_S_iiii_param_0,
	.param .u64 .ptr .align 1 _Z12conv2D_basicPfS_S_S_iiii_param_1,
	.param .u64 .ptr .align 1 _Z12conv2D_basicPfS_S_S_iiii_param_2,
	.param .u64 .ptr .align 1 _Z12conv2D_basicPfS_S_S_iiii_param_3,
	.param .u32 _Z12conv2D_basicPfS_S_S_iiii_param_4,
	.param .u32 _Z12conv2D_basicPfS_S_S_iiii_param_5,
	.param .u32 _Z12conv2D_basicPfS_S_S_iiii_param_6,
	.param .u32 _Z12conv2D_basicPfS_S_S_iiii_param_7
)
{


	ret;

}


// ===== COMPILED SASS (sm_100) =====

	.target	sm_100

	.elftype	@"ET_EXEC"


//--------------------- .note.nv.tkinfo           --------------------------
	.section	.note.nv.tkinfo,"",@"SHT_NOTE"
	.sectionflags	@"SHF_NOTE_NV_TKINFO"
	.tkinfo
        /*0018*/ 	.word	0x00000002
        /*0030*/ 	.string	""
        /*0030*/ 	.string	"ptxas"
        /*0030*/ 	.string	"Cuda compilation tools, release 13.0, V13.0.88"
        /*0030*/ 	.string	"Build cuda_13.0.r13.0/compiler.36424714_0"
        /*0030*/ 	.string	"-arch sm_100 -m 64 "



//--------------------- .note.nv.cuinfo           --------------------------
	.section	.note.nv.cuinfo,"",@"SHT_NOTE"
	.sectionflags	@"SHF_NOTE_NV_CUINFO"
        /*0018*/ 	.short	0x0002
        /*001a*/ 	.short	0x0064
        /*001c*/ 	.short	0x0082
	.zero		2


//--------------------- .nv.info                  --------------------------
	.section	.nv.info,"",@"SHT_CUDA_INFO"
	.align	4


	//----- nvinfo : EIATTR_REGCOUNT
	.align		4
        /*0000*/ 	.byte	0x04, 0x2f
        /*0002*/ 	.short	(.L_1 - .L_0)
	.align		4
.L_0:
        /*0004*/ 	.word	index@(_Z12conv2D_basicPfS_S_S_iiii)
        /*0008*/ 	.word	0x00000004


	//----- nvinfo : EIATTR_FRAME_SIZE
	.align		4
.L_1:
        /*000c*/ 	.byte	0x04, 0x11
        /*000e*/ 	.short	(.L_3 - .L_2)
	.align		4
.L_2:
        /*0010*/ 	.word	index@(_Z12conv2D_basicPfS_S_S_iiii)
        /*0014*/ 	.word	0x00000000


	//----- nvinfo : EIATTR_MIN_STACK_SIZE
	.align		4
.L_3:
        /*0018*/ 	.byte	0x04, 0x12
        /*001a*/ 	.short	(.L_5 - .L_4)
	.align		4
.L_4:
        /*001c*/ 	.word	index@(_Z12conv2D_basicPfS_S_S_iiii)
        /*0020*/ 	.word	0x00000000
.L_5:


//--------------------- .nv.compat                --------------------------
	.section	.nv.compat,"",@"SHT_CUDA_COMPAT_INFO"
	.align	4
        /*0000*/ 	.byte	0x02, 0x09, 0x00, 0x00, 0x02, 0x02, 0x01, 0x00, 0x02, 0x05, 0x05, 0x00, 0x03, 0x07, 0x01, 0x01
        /*0010*/ 	.byte	0x02, 0x03, 0x00, 0x00, 0x02, 0x06, 0x01, 0x00, 0x04, 0x0b, 0x08, 0x00, 0x09, 0x00, 0x00, 0x00
        /*0020*/ 	.byte	0x00, 0x00, 0x00, 0x00


//--------------------- .nv.info._Z12conv2D_basicPfS_S_S_iiii --------------------------
	.section	.nv.info._Z12conv2D_basicPfS_S_S_iiii,"",@"SHT_CUDA_INFO"
	.sectionflags	@""
	.align	4


	//----- nvinfo : EIATTR_CUDA_API_VERSION
	.align		4
        /*0000*/ 	.byte	0x04, 0x37
        /*0002*/ 	.short	(.L_7 - .L_6)
.L_6:
        /*0004*/ 	.word	0x00000082


	//----- nvinfo : EIATTR_KPARAM_INFO
	.align		4
.L_7:
        /*0008*/ 	.byte	0x04, 0x17
        /*000a*/ 	.short	(.L_9 - .L_8)
.L_8:
        /*000c*/ 	.word	0x00000000
        /*0010*/ 	.short	0x0007
        /*0012*/ 	.short	0x002c
        /*0014*/ 	.byte	0x00, 0xf0, 0x11, 0x00


	//----- nvinfo : EIATTR_KPARAM_INFO
	.align		4
.L_9:
        /*0018*/ 	.byte	0x04, 0x17
        /*001a*/ 	.short	(.L_11 - .L_10)
.L_10:
        /*001c*/ 	.word	0x00000000
        /*0020*/ 	.short	0x0006
        /*0022*/ 	.short	0x0028
        /*0024*/ 	.byte	0x00, 0xf0, 0x11, 0x00


	//----- nvinfo : EIATTR_KPARAM_INFO
	.align		4
.L_11:
        /*0028*/ 	.byte	0x04, 0x17
        /*002a*/ 	.short	(.L_13 - .L_12)
.L_12:
        /*002c*/ 	.word	0x00000000
        /*0030*/ 	.short	0x0005
        /*0032*/ 	.short	0x0024
        /*0034*/ 	.byte	0x00, 0xf0, 0x11, 0x00


	//----- nvinfo : EIATTR_KPARAM_INFO
	.align		4
.L_13:
        /*0038*/ 	.byte	0x04, 0x17
        /*003a*/ 	.short	(.L_15 - .L_14)
.L_14:
        /*003c*/ 	.word	0x00000000
        /*0040*/ 	.short	0x0004
        /*0042*/ 	.short	0x0020
        /*0044*/ 	.byte	0x00, 0xf0, 0x11, 0x00


	//----- nvinfo : EIATTR_KPARAM_INFO
	.align		4
.L_15:
        /*0048*/ 	.byte	0x04, 0x17
        /*004a*/ 	.short	(.L_17 - .L_16)
.L_16:
        /*004c*/ 	.word	0x00000000
        /*0050*/ 	.short	0x0003
        /*0052*/ 	.short	0x0018
        /*0054*/ 	.byte	0x00, 0xf5, 0x21, 0x00


	//----- nvinfo : EIATTR_KPARAM_INFO
	.align		4
.L_17:
        /*0058*/ 	.byte	0x04, 0x17
        /*005a*/ 	.short	(.L_19 - .L_18)
.L_18:
        /*005c*/ 	.word	0x00000000
        /*0060*/ 	.short	0x0002
        /*0062*/ 	.short	0x0010
        /*0064*/ 	.byte	0x00, 0xf5, 0x21, 0x00


	//----- nvinfo : EIATTR_KPARAM_INFO
	.align		4
.L_19:
        /*0068*/ 	.byte	0x04, 0x17
        /*006a*/ 	.short	(.L_21 - .L_20)
.L_20:
        /*006c*/ 	.word	0x00000000
        /*0070*/ 	.short	0x0001
        /*0072*/ 	.short	0x0008
        /*0074*/ 	.byte	0x00, 0xf5, 0x21, 0x00


	//----- nvinfo : EIATTR_KPARAM_INFO
	.align		4
.L_21:
        /*0078*/ 	.byte	0x04, 0x17
        /*007a*/ 	.short	(.L_23 - .L_22)
.L_22:
        /*007c*/ 	.word	0x00000000
        /*0080*/ 	.short	0x0000
        /*0082*/ 	.short	0x0000
        /*0084*/ 	.byte	0x00, 0xf5, 0x21, 0x00


	//----- nvinfo : EIATTR_SPARSE_MMA_MASK
	.align		4
.L_23:
        /*0088*/ 	.byte	0x03, 0x50
        /*008a*/ 	.short	0x0000


	//----- nvinfo : EIATTR_MAXREG_COUNT
	.align		4
        /*008c*/ 	.byte	0x03, 0x1b
        /*008e*/ 	.short	0x00ff


	//----- nvinfo : EIATTR_MERCURY_ISA_VERSION
	.align		4
        /*0090*/ 	.byte	0x03, 0x5f
        /*0092*/ 	.short	0x0101


	//----- nvinfo : EIATTR_VRC_CTA_INIT_COUNT
	.align		4
        /*0094*/ 	.byte	0x02, 0x4a
	.zero		1
	.zero		1


	//----- nvinfo : EIATTR_EXIT_INSTR_OFFSETS
	.align		4
        /*0098*/ 	.byte	0x04, 0x1c
        /*009a*/ 	.short	(.L_25 - .L_24)


	//   ....[0]....
.L_24:
        /*009c*/ 	.word	0x00000010


	//----- nvinfo : EIATTR_CBANK_PARAM_SIZE
	.align		4
.L_25:
        /*00a0*/ 	.byte	0x03, 0x19
        /*00a2*/ 	.short	0x0030


	//----- nvinfo : EIATTR_PARAM_CBANK
	.align		4
        /*00a4*/ 	.byte	0x04, 0x0a
        /*00a6*/ 	.short	(.L_27 - .L_26)
	.align		4
.L_26:
        /*00a8*/ 	.word	index@(.nv.constant0._Z12conv2D_basicPfS_S_S_iiii)
        /*00ac*/ 	.short	0x0380
        /*00ae*/ 	.short	0x0030


	//----- nvinfo : EIATTR_SW_WAR
	.align		4
.L_27:
        /*00b0*/ 	.byte	0x04, 0x36
        /*00b2*/ 	.short	(.L_29 - .L_28)
.L_28:
        /*00b4*/ 	.word	0x00000008
.L_29:


//--------------------- .nv.callgraph             --------------------------
	.section	.nv.callgraph,"",@"SHT_CUDA_CALLGRAPH"
	.align	4
	.sectionentsize	8
	.align		4
        /*0000*/ 	.word	0x00000000
	.align		4
        /*0004*/ 	.word	0xffffffff
	.align		4
        /*0008*/ 	.word	0x00000000
	.align		4
        /*000c*/ 	.word	0xfffffffe
	.align		4
        /*0010*/ 	.word	0x00000000
	.align		4
        /*0014*/ 	.word	0xfffffffd
	.align		4
        /*0018*/ 	.word	0x00000000
	.align		4
        /*001c*/ 	.word	0xfffffffc


//--------------------- .text._Z12conv2D_basicPfS_S_S_iiii --------------------------
	.section	.text._Z12conv2D_basicPfS_S_S_iiii,"ax",@progbits
	.align	128
        .global         _Z12conv2D_basicPfS_S_S_iiii
        .type           _Z12conv2D_basicPfS_S_S_iiii,@function
        .size           _Z12conv2D_basicPfS_S_S_iiii,(.L_x_1 - _Z12conv2D_basicPfS_S_S_iiii)
        .other          _Z12conv2D_basicPfS_S_S_iiii,@"STO_CUDA_ENTRY STV_DEFAULT"
_Z12conv2D_basicPfS_S_S_iiii:
.text._Z12conv2D_basicPfS_S_S_iiii:
[----:B------:R-:W-:Y:S01]  /*0000*/  LDC R1, c[0x0][0x37c] ;  /* 0x0000df00ff017b82 */ /* 0x000fe20000000800 */
[----:B------:R-:W-:Y:S05]  /*0010*/  EXIT ;  /* 0x000000000000794d */ /* 0x000fea0003800000 */
.L_x_0:
[----:B------:R-:W-:-:S00]  /*0020*/  BRA `(.L_x_0) ;  /* 0xfffffffc00fc7947 */ /* 0x000fc0000383ffff */
[----:B------:R-:W-:-:S00]  /*0030*/  NOP ;  /* 0x0000000000007918 */ /* 0x000fc00000000000 */
        /* <DEDUP_REMOVED lines=12> */
.L_x_1:


//--------------------- .nv.shared.reserved.0     --------------------------
	.section	.nv.shared.reserved.0,"aw",@nobits
	.weak		__nv_reservedSMEM_offset_0_alias
	.size		__nv_reservedSMEM_offset_0_alias, 0, 64
	.other		__nv_reservedSMEM_offset_0_alias,@"STO_CUDA_RESERVED_SHARED STV_DEFAULT"
__nv_reservedSMEM_offset_0_alias:
	.zero		0
	.zero		64


//--------------------- .nv.constant0._Z12conv2D_basicPfS_S_S_iiii --------------------------
	.section	.nv.constant0._Z12conv2D_basicPfS_S_S_iiii,"a",@progbits
	.sectionflags	@""
	.align	4
.nv.constant0._Z12conv2D_basicPfS_S_S_iiii:
	.zero		944


//--------------------- SYMBOLS --------------------------

	.type		.nv.reservedSmem.offset0,@object
	.size		.nv.reservedSmem.offset0,0x4
